//
// Generated by NVIDIA NVVM Compiler
//
// Compiler Build ID: CL-36424714
// Cuda compilation tools, release 13.0, V13.0.88
// Based on NVVM 20.0.0
//

.version 9.0
.target sm_100
.address_size 64

	// .globl	_Z7reduce0PiS_

.visible .entry _Z7reduce0PiS_(
	.param .u64 .ptr .align 1 _Z7reduce0PiS__param_0,
	.param .u64 .ptr .align 1 _Z7reduce0PiS__param_1
)
{
	.reg .pred 	%p<4>;
	.reg .b32 	%r<15>;
	.reg .b64 	%rd<13>;

	ld.param.u64 	%rd4, [_Z7reduce0PiS__param_0];
	ld.param.u64 	%rd3, [_Z7reduce0PiS__param_1];
	cvta.to.global.u64 	%rd5, %rd4;
	mov.u32 	%r1, %tid.x;
	mov.u32 	%r2, %ntid.x;
	mov.u32 	%r3, %ctaid.x;
	mul.lo.s32 	%r6, %r2, %r3;
	mul.wide.u32 	%rd6, %r6, 4;
	add.s64 	%rd1, %rd5, %rd6;
	setp.lt.u32 	%p1, %r3, 2;
	@%p1 bra 	$L__BB0_5;
	mul.wide.u32 	%rd7, %r1, 4;
	add.s64 	%rd2, %rd1, %rd7;
	mov.b32 	%r14, 1;
$L__BB0_2:
	add.s32 	%r8, %r14, -1;
	and.b32  	%r9, %r8, %r1;
	setp.ne.s32 	%p2, %r9, 0;
	@%p2 bra 	$L__BB0_4;
	mul.wide.s32 	%rd8, %r14, 4;
	add.s64 	%rd9, %rd2, %rd8;
	ld.global.u32 	%r10, [%rd9];
	ld.global.u32 	%r11, [%rd2];
	add.s32 	%r12, %r11, %r10;
	st.global.u32 	[%rd2], %r12;
$L__BB0_4:
	shl.b32 	%r14, %r14, 1;
	setp.lt.u32 	%p3, %r14, %r3;
	@%p3 bra 	$L__BB0_2;
$L__BB0_5:
	cvta.to.global.u64 	%rd10, %rd3;
	ld.global.u32 	%r13, [%rd1];
	mul.wide.u32 	%rd11, %r2, 4;
	add.s64 	%rd12, %rd10, %rd11;
	st.global.u32 	[%rd12], %r13;
	ret;

}


// ===== COMPILED SASS (sm_100) =====

	.target	sm_100

	.elftype	@"ET_EXEC"


//--------------------- .note.nv.tkinfo           --------------------------
	.section	.note.nv.tkinfo,"",@"SHT_NOTE"
	.sectionflags	@"SHF_NOTE_NV_TKINFO"
	.tkinfo
        /*0018*/ 	.word	0x00000002
        /*0030*/ 	.string	""
        /*0030*/ 	.string	"ptxas"
        /*0030*/ 	.string	"Cuda compilation tools, release 13.0, V13.0.88"
        /*0030*/ 	.string	"Build cuda_13.0.r13.0/compiler.36424714_0"
        /*0030*/ 	.string	"-arch sm_100 -m 64 "



//--------------------- .note.nv.cuinfo           --------------------------
	.section	.note.nv.cuinfo,"",@"SHT_NOTE"
	.sectionflags	@"SHF_NOTE_NV_CUINFO"
        /*0018*/ 	.short	0x0002
        /*001a*/ 	.short	0x0064
        /*001c*/ 	.short	0x0082
	.zero		2


//--------------------- .nv.info                  --------------------------
	.section	.nv.info,"",@"SHT_CUDA_INFO"
	.align	4


	//----- nvinfo : EIATTR_REGCOUNT
	.align		4
        /*0000*/ 	.byte	0x04, 0x2f
        /*0002*/ 	.short	(.L_1 - .L_0)
	.align		4
.L_0:
        /*0004*/ 	.word	index@(_Z7reduce0PiS_)
        /*0008*/ 	.word	0x00000012


	//----- nvinfo : EIATTR_FRAME_SIZE
	.align		4
.L_1:
        /*000c*/ 	.byte	0x04, 0x11
        /*000e*/ 	.short	(.L_3 - .L_2)
	.align		4
.L_2:
        /*0010*/ 	.word	index@(_Z7reduce0PiS_)
        /*0014*/ 	.word	0x00000000


	//----- nvinfo : EIATTR_MIN_STACK_SIZE
	.align		4
.L_3:
        /*0018*/ 	.byte	0x04, 0x12
        /*001a*/ 	.short	(.L_5 - .L_4)
	.align		4
.L_4:
        /*001c*/ 	.word	index@(_Z7reduce0PiS_)
        /*0020*/ 	.word	0x00000000
.L_5:


//--------------------- .nv.compat                --------------------------
	.section	.nv.compat,"",@"SHT_CUDA_COMPAT_INFO"
	.align	4
        /*0000*/ 	.byte	0x02, 0x09, 0x00, 0x00, 0x02, 0x02, 0x01, 0x00, 0x02, 0x05, 0x05, 0x00, 0x03, 0x07, 0x01, 0x01
        /*0010*/ 	.byte	0x02, 0x03, 0x00, 0x00, 0x02, 0x06, 0x01, 0x00, 0x04, 0x0b, 0x08, 0x00, 0x09, 0x00, 0x00, 0x00
        /*0020*/ 	.byte	0x00, 0x00, 0x00, 0x00


//--------------------- .nv.info._Z7reduce0PiS_   --------------------------
	.section	.nv.info._Z7reduce0PiS_,"",@"SHT_CUDA_INFO"
	.sectionflags	@""
	.align	4


	//----- nvinfo : EIATTR_CUDA_API_VERSION
	.align		4
        /*0000*/ 	.byte	0x04, 0x37
        /*0002*/ 	.short	(.L_7 - .L_6)
.L_6:
        /*0004*/ 	.word	0x00000082


	//----- nvinfo : EIATTR_KPARAM_INFO
	.align		4
.L_7:
        /*0008*/ 	.byte	0x04, 0x17
        /*000a*/ 	.short	(.L_9 - .L_8)
.L_8:
        /*000c*/ 	.word	0x00000000
        /*0010*/ 	.short	0x0001
        /*0012*/ 	.short	0x0008
        /*0014*/ 	.byte	0x00, 0xf5, 0x21, 0x00


	//----- nvinfo : EIATTR_KPARAM_INFO
	.align		4
.L_9:
        /*0018*/ 	.byte	0x04, 0x17
        /*001a*/ 	.short	(.L_11 - .L_10)
.L_10:
        /*001c*/ 	.word	0x00000000
        /*0020*/ 	.short	0x0000
        /*0022*/ 	.short	0x0000
        /*0024*/ 	.byte	0x00, 0xf5, 0x21, 0x00


	//----- nvinfo : EIATTR_SPARSE_MMA_MASK
	.align		4
.L_11:
        /*0028*/ 	.byte	0x03, 0x50
        /*002a*/ 	.short	0x0000


	//----- nvinfo : EIATTR_MAXREG_COUNT
	.align		4
        /*002c*/ 	.byte	0x03, 0x1b
        /*002e*/ 	.short	0x00ff


	//----- nvinfo : EIATTR_MERCURY_ISA_VERSION
	.align		4
        /*0030*/ 	.byte	0x03, 0x5f
        /*0032*/ 	.short	0x0101


	//----- nvinfo : EIATTR_VRC_CTA_INIT_COUNT
	.align		4
        /*0034*/ 	.byte	0x02, 0x4a
	.zero		1
	.zero		1


	//----- nvinfo : EIATTR_EXIT_INSTR_OFFSETS
	.align		4
        /*0038*/ 	.byte	0x04, 0x1c
        /*003a*/ 	.short	(.L_13 - .L_12)


	//   ....[0]....
.L_12:
        /*003c*/ 	.word	0x000001d0


	//----- nvinfo : EIATTR_CRS_STACK_SIZE
	.align		4
.L_13:
        /*0040*/ 	.byte	0x04, 0x1e
        /*0042*/ 	.short	(.L_15 - .L_14)
.L_14:
        /*0044*/ 	.word	0x00000000


	//----- nvinfo : EIATTR_CBANK_PARAM_SIZE
	.align		4
.L_15:
        /*0048*/ 	.byte	0x03, 0x19
        /*004a*/ 	.short	0x0010


	//----- nvinfo : EIATTR_PARAM_CBANK
	.align		4
        /*004c*/ 	.byte	0x04, 0x0a
        /*004e*/ 	.short	(.L_17 - .L_16)
	.align		4
.L_16:
        /*0050*/ 	.word	index@(.nv.constant0._Z7reduce0PiS_)
        /*0054*/ 	.short	0x0380
        /*0056*/ 	.short	0x0010


	//----- nvinfo : EIATTR_SW_WAR
	.align		4
.L_17:
        /*0058*/ 	.byte	0x04, 0x36
        /*005a*/ 	.short	(.L_19 - .L_18)
.L_18:
        /*005c*/ 	.word	0x00000008
.L_19:


//--------------------- .nv.callgraph             --------------------------
	.section	.nv.callgraph,"",@"SHT_CUDA_CALLGRAPH"
	.align	4
	.sectionentsize	8
	.align		4
        /*0000*/ 	.word	0x00000000
	.align		4
        /*0004*/ 	.word	0xffffffff
	.align		4
        /*0008*/ 	.word	0x00000000
	.align		4
        /*000c*/ 	.word	0xfffffffe
	.align		4
        /*0010*/ 	.word	0x00000000
	.align		4
        /*0014*/ 	.word	0xfffffffd
	.align		4
        /*0018*/ 	.word	0x00000000
	.align		4
        /*001c*/ 	.word	0xfffffffc


//--------------------- .text._Z7reduce0PiS_      --------------------------
	.section	.text._Z7reduce0PiS_,"ax",@progbits
	.align	128
        .global         _Z7reduce0PiS_
        .type           _Z7reduce0PiS_,@function
        .size           _Z7reduce0PiS_,(.L_x_5 - _Z7reduce0PiS_)
        .other          _Z7reduce0PiS_,@"STO_CUDA_ENTRY STV_DEFAULT"
_Z7reduce0PiS_:
.text._Z7reduce0PiS_:
[----:B------:R-:W-:Y:S08]  /*0000*/  LDC R1, c[0x0][0x37c] ;  /* 0x0000df00ff017b82 */ /* 0x000ff00000000800 */
[----:B------:R-:W0:Y:S01]  /*0010*/  S2UR UR6, SR_CTAID.X ;  /* 0x00000000000679c3 */ /* 0x000e220000002500 */
[----:B------:R-:W1:Y:S07]  /*0020*/  LDCU.64 UR4, c[0x0][0x358] ;  /* 0x00006b00ff0477ac */ /* 0x000e6e0008000a00 */
[----:B------:R-:W2:Y:S08]  /*0030*/  LDC R15, c[0x0][0x360] ;  /* 0x0000d800ff0f7b82 */ /* 0x000eb00000000800 */
[----:B------:R-:W3:Y:S01]  /*0040*/  LDC.64 R2, c[0x0][0x380] ;  /* 0x0000e000ff027b82 */ /* 0x000ee20000000a00 */
[----:B0-----:R-:W-:-:S02]  /*0050*/  UISETP.GE.U32.AND UP0, UPT, UR6, 0x2, UPT ;  /* 0x000000020600788c */ /* 0x001fc4000bf06070 */
[----:B--2---:R-:W-:-:S04]  /*0060*/  IMAD R5, R15, UR6, RZ ;  /* 0x000000060f057c24 */ /* 0x004fc8000f8e02ff */
[----:B---3--:R-:W-:-:S03]  /*0070*/  IMAD.WIDE.U32 R2, R5, 0x4, R2 ;  /* 0x0000000405027825 */ /* 0x008fc600078e0002 */
[----:B-1----:R-:W-:Y:S05]  /*0080*/  BRA.U !UP0, `(.L_x_0) ;  /* 0x0000000108407547 */ /* 0x002fea000b800000 */
[----:B------:R-:W0:Y:S01]  /*0090*/  S2R R13, SR_TID.X ;  /* 0x00000000000d7919 */ /* 0x000e220000002100 */
[----:B------:R-:W-:Y:S02]  /*00a0*/  HFMA2 R9, -RZ, RZ, 0, 5.9604644775390625e-08 ;  /* 0x00000001ff097431 */ /* 0x000fe400000001ff */
[----:B0-----:R-:W-:-:S07]  /*00b0*/  IMAD.WIDE.U32 R4, R13, 0x4, R2 ;  /* 0x000000040d047825 */ /* 0x001fce00078e0002 */
.L_x_3:
[----:B------:R-:W-:Y:S01]  /*00c0*/  IADD3 R0, PT, PT, R9, -0x1, RZ ;  /* 0xffffffff09007810 */ /* 0x000fe20007ffe0ff */
[----:B------:R-:W-:Y:S03]  /*00d0*/  BSSY.RECONVERGENT B0, `(.L_x_1) ;  /* 0x0000008000007945 */ /* 0x000fe60003800200 */
[----:B------:R-:W-:-:S13]  /*00e0*/  LOP3.LUT P0, RZ, R0, R13, RZ, 0xc0, !PT ;  /* 0x0000000d00ff7212 */ /* 0x000fda000780c0ff */
[----:B0-----:R-:W-:Y:S05]  /*00f0*/  @P0 BRA `(.L_x_2) ;  /* 0x0000000000140947 */ /* 0x001fea0003800000 */
[----:B------:R-:W-:Y:S01]  /*0100*/  IMAD.WIDE R6, R9, 0x4, R4 ;  /* 0x0000000409067825 */ /* 0x000fe200078e0204 */
[----:B------:R-:W2:Y:S05]  /*0110*/  LDG.E R11, desc[UR4][R4.64] ;  /* 0x00000004040b7981 */ /* 0x000eaa000c1e1900 */
[----:B------:R-:W2:Y:S02]  /*0120*/  LDG.E R6, desc[UR4][R6.64] ;  /* 0x0000000406067981 */ /* 0x000ea4000c1e1900 */
[----:B--2---:R-:W-:-:S05]  /*0130*/  IADD3 R11, PT, PT, R6, R11, RZ ;  /* 0x0000000b060b7210 */ /* 0x004fca0007ffe0ff */
[----:B------:R0:W-:Y:S02]  /*0140*/  STG.E desc[UR4][R4.64], R11 ;  /* 0x0000000b04007986 */ /* 0x0001e4000c101904 */
.L_x_2:
[----:B------:R-:W-:Y:S05]  /*0150*/  BSYNC.RECONVERGENT B0 ;  /* 0x0000000000007941 */ /* 0x000fea0003800200 */
.L_x_1:
[----:B------:R-:W-:-:S04]  /*0160*/  SHF.L.U32 R9, R9, 0x1, RZ ;  /* 0x0000000109097819 */ /* 0x000fc800000006ff */
[----:B------:R-:W-:-:S13]  /*0170*/  ISETP.GE.U32.AND P0, PT, R9, UR6, PT ;  /* 0x0000000609007c0c */ /* 0x000fda000bf06070 */
[----:B------:R-:W-:Y:S05]  /*0180*/  @!P0 BRA `(.L_x_3) ;  /* 0xfffffffc00cc8947 */ /* 0x000fea000383ffff */
.L_x_0:
[----:B------:R-:W2:Y:S01]  /*0190*/  LDG.E R3, desc[UR4][R2.64] ;  /* 0x0000000402037981 */ /* 0x000ea2000c1e1900 */
[----:B0-----:R-:W0:Y:S02]  /*01a0*/  LDC.64 R4, c[0x0][0x388] ;  /* 0x0000e200ff047b82 */ /* 0x001e240000000a00 */
[----:B0-----:R-:W-:-:S05]  /*01b0*/  IMAD.WIDE.U32 R4, R15, 0x4, R4 ;  /* 0x000000040f047825 */ /* 0x001fca00078e0004 */
[----:B--2---:R-:W-:Y:S01]  /*01c0*/  STG.E desc[UR4][R4.64], R3 ;  /* 0x0000000304007986 */ /* 0x004fe2000c101904 */
[----:B------:R-:W-:Y:S05]  /*01d0*/  EXIT ;  /* 0x000000000000794d */ /* 0x000fea0003800000 */
.L_x_4:
[----:B------:R-:W-:-:S00]  /*01e0*/  BRA `(.L_x_4) ;  /* 0xfffffffc00fc7947 */ /* 0x000fc0000383ffff */
[----:B------:R-:W-:-:S00]  /*01f0*/  NOP ;  /* 0x0000000000007918 */ /* 0x000fc00000000000 */
        /* <DEDUP_REMOVED lines=8> */
.L_x_5:


//--------------------- .nv.shared.reserved.0     --------------------------
	.section	.nv.shared.reserved.0,"aw",@nobits
	.weak		__nv_reservedSMEM_offset_0_alias
	.size		__nv_reservedSMEM_offset_0_alias, 0, 64
	.other		__nv_reservedSMEM_offset_0_alias,@"STO_CUDA_RESERVED_SHARED STV_DEFAULT"
__nv_reservedSMEM_offset_0_alias:
	.zero		0
	.zero		64


//--------------------- .nv.constant0._Z7reduce0PiS_ --------------------------
	.section	.nv.constant0._Z7reduce0PiS_,"a",@progbits
	.sectionflags	@""
	.align	4
.nv.constant0._Z7reduce0PiS_:
	.zero		912


//--------------------- SYMBOLS --------------------------

	.type		.nv.reservedSmem.offset0,@object
	.size		.nv.reservedSmem.offset0,0x4
